//
// Generated by NVIDIA NVVM Compiler
//
// Compiler Build ID: CL-36424714
// Cuda compilation tools, release 13.0, V13.0.88
// Based on NVVM 20.0.0
//

.version 9.0
.target sm_100
.address_size 64

	// .globl	_Z6matmulPfS_S_i
// _ZZ6matmulPfS_S_iE5tileA has been demoted
// _ZZ6matmulPfS_S_iE5tileB has been demoted

.visible .entry _Z6matmulPfS_S_i(
	.param .u64 .ptr .align 1 _Z6matmulPfS_S_i_param_0,
	.param .u64 .ptr .align 1 _Z6matmulPfS_S_i_param_1,
	.param .u64 .ptr .align 1 _Z6matmulPfS_S_i_param_2,
	.param .u32 _Z6matmulPfS_S_i_param_3
)
{
	.reg .pred 	%p<3>;
	.reg .b32 	%r<33>;
	.reg .b32 	%f<105>;
	.reg .b64 	%rd<13>;
	// demoted variable
	.shared .align 4 .b8 _ZZ6matmulPfS_S_iE5tileA[4096];
	// demoted variable
	.shared .align 4 .b8 _ZZ6matmulPfS_S_iE5tileB[4096];
	ld.param.u64 	%rd3, [_Z6matmulPfS_S_i_param_0];
	ld.param.u64 	%rd4, [_Z6matmulPfS_S_i_param_1];
	ld.param.u64 	%rd5, [_Z6matmulPfS_S_i_param_2];
	ld.param.u32 	%r18, [_Z6matmulPfS_S_i_param_3];
	mov.u32 	%r19, %ctaid.y;
	shl.b32 	%r20, %r19, 5;
	mov.u32 	%r1, %tid.y;
	add.s32 	%r2, %r20, %r1;
	mov.u32 	%r21, %ctaid.x;
	shl.b32 	%r3, %r21, 5;
	mov.u32 	%r4, %tid.x;
	setp.lt.s32 	%p1, %r18, 1;
	mov.f32 	%f104, 0f00000000;
	@%p1 bra 	$L__BB0_3;
	shl.b32 	%r23, %r1, 7;
	mov.u32 	%r24, _ZZ6matmulPfS_S_iE5tileA;
	add.s32 	%r5, %r24, %r23;
	shl.b32 	%r25, %r4, 2;
	add.s32 	%r6, %r5, %r25;
	mov.u32 	%r26, _ZZ6matmulPfS_S_iE5tileB;
	add.s32 	%r8, %r26, %r25;
	add.s32 	%r7, %r8, %r23;
	mad.lo.s32 	%r27, %r1, %r18, %r4;
	add.s32 	%r31, %r27, %r3;
	shl.b32 	%r10, %r18, 5;
	mad.lo.s32 	%r30, %r18, %r2, %r4;
	cvta.to.global.u64 	%rd1, %rd3;
	cvta.to.global.u64 	%rd2, %rd4;
	mov.f32 	%f104, 0f00000000;
	mov.b32 	%r32, 0;
$L__BB0_2:
	mul.wide.u32 	%rd6, %r30, 4;
	add.s64 	%rd7, %rd1, %rd6;
	ld.global.f32 	%f6, [%rd7];
	st.shared.f32 	[%r6], %f6;
	mul.wide.u32 	%rd8, %r31, 4;
	add.s64 	%rd9, %rd2, %rd8;
	ld.global.f32 	%f7, [%rd9];
	st.shared.f32 	[%r7], %f7;
	bar.sync 	0;
	ld.shared.f32 	%f8, [%r5];
	ld.shared.f32 	%f9, [%r8];
	fma.rn.f32 	%f10, %f8, %f9, %f104;
	ld.shared.f32 	%f11, [%r5+4];
	ld.shared.f32 	%f12, [%r8+128];
	fma.rn.f32 	%f13, %f11, %f12, %f10;
	ld.shared.f32 	%f14, [%r5+8];
	ld.shared.f32 	%f15, [%r8+256];
	fma.rn.f32 	%f16, %f14, %f15, %f13;
	ld.shared.f32 	%f17, [%r5+12];
	ld.shared.f32 	%f18, [%r8+384];
	fma.rn.f32 	%f19, %f17, %f18, %f16;
	ld.shared.f32 	%f20, [%r5+16];
	ld.shared.f32 	%f21, [%r8+512];
	fma.rn.f32 	%f22, %f20, %f21, %f19;
	ld.shared.f32 	%f23, [%r5+20];
	ld.shared.f32 	%f24, [%r8+640];
	fma.rn.f32 	%f25, %f23, %f24, %f22;
	ld.shared.f32 	%f26, [%r5+24];
	ld.shared.f32 	%f27, [%r8+768];
	fma.rn.f32 	%f28, %f26, %f27, %f25;
	ld.shared.f32 	%f29, [%r5+28];
	ld.shared.f32 	%f30, [%r8+896];
	fma.rn.f32 	%f31, %f29, %f30, %f28;
	ld.shared.f32 	%f32, [%r5+32];
	ld.shared.f32 	%f33, [%r8+1024];
	fma.rn.f32 	%f34, %f32, %f33, %f31;
	ld.shared.f32 	%f35, [%r5+36];
	ld.shared.f32 	%f36, [%r8+1152];
	fma.rn.f32 	%f37, %f35, %f36, %f34;
	ld.shared.f32 	%f38, [%r5+40];
	ld.shared.f32 	%f39, [%r8+1280];
	fma.rn.f32 	%f40, %f38, %f39, %f37;
	ld.shared.f32 	%f41, [%r5+44];
	ld.shared.f32 	%f42, [%r8+1408];
	fma.rn.f32 	%f43, %f41, %f42, %f40;
	ld.shared.f32 	%f44, [%r5+48];
	ld.shared.f32 	%f45, [%r8+1536];
	fma.rn.f32 	%f46, %f44, %f45, %f43;
	ld.shared.f32 	%f47, [%r5+52];
	ld.shared.f32 	%f48, [%r8+1664];
	fma.rn.f32 	%f49, %f47, %f48, %f46;
	ld.shared.f32 	%f50, [%r5+56];
	ld.shared.f32 	%f51, [%r8+1792];
	fma.rn.f32 	%f52, %f50, %f51, %f49;
	ld.shared.f32 	%f53, [%r5+60];
	ld.shared.f32 	%f54, [%r8+1920];
	fma.rn.f32 	%f55, %f53, %f54, %f52;
	ld.shared.f32 	%f56, [%r5+64];
	ld.shared.f32 	%f57, [%r8+2048];
	fma.rn.f32 	%f58, %f56, %f57, %f55;
	ld.shared.f32 	%f59, [%r5+68];
	ld.shared.f32 	%f60, [%r8+2176];
	fma.rn.f32 	%f61, %f59, %f60, %f58;
	ld.shared.f32 	%f62, [%r5+72];
	ld.shared.f32 	%f63, [%r8+2304];
	fma.rn.f32 	%f64, %f62, %f63, %f61;
	ld.shared.f32 	%f65, [%r5+76];
	ld.shared.f32 	%f66, [%r8+2432];
	fma.rn.f32 	%f67, %f65, %f66, %f64;
	ld.shared.f32 	%f68, [%r5+80];
	ld.shared.f32 	%f69, [%r8+2560];
	fma.rn.f32 	%f70, %f68, %f69, %f67;
	ld.shared.f32 	%f71, [%r5+84];
	ld.shared.f32 	%f72, [%r8+2688];
	fma.rn.f32 	%f73, %f71, %f72, %f70;
	ld.shared.f32 	%f74, [%r5+88];
	ld.shared.f32 	%f75, [%r8+2816];
	fma.rn.f32 	%f76, %f74, %f75, %f73;
	ld.shared.f32 	%f77, [%r5+92];
	ld.shared.f32 	%f78, [%r8+2944];
	fma.rn.f32 	%f79, %f77, %f78, %f76;
	ld.shared.f32 	%f80, [%r5+96];
	ld.shared.f32 	%f81, [%r8+3072];
	fma.rn.f32 	%f82, %f80, %f81, %f79;
	ld.shared.f32 	%f83, [%r5+100];
	ld.shared.f32 	%f84, [%r8+3200];
	fma.rn.f32 	%f85, %f83, %f84, %f82;
	ld.shared.f32 	%f86, [%r5+104];
	ld.shared.f32 	%f87, [%r8+3328];
	fma.rn.f32 	%f88, %f86, %f87, %f85;
	ld.shared.f32 	%f89, [%r5+108];
	ld.shared.f32 	%f90, [%r8+3456];
	fma.rn.f32 	%f91, %f89, %f90, %f88;
	ld.shared.f32 	%f92, [%r5+112];
	ld.shared.f32 	%f93, [%r8+3584];
	fma.rn.f32 	%f94, %f92, %f93, %f91;
	ld.shared.f32 	%f95, [%r5+116];
	ld.shared.f32 	%f96, [%r8+3712];
	fma.rn.f32 	%f97, %f95, %f96, %f94;
	ld.shared.f32 	%f98, [%r5+120];
	ld.shared.f32 	%f99, [%r8+3840];
	fma.rn.f32 	%f100, %f98, %f99, %f97;
	ld.shared.f32 	%f101, [%r5+124];
	ld.shared.f32 	%f102, [%r8+3968];
	fma.rn.f32 	%f104, %f101, %f102, %f100;
	bar.sync 	0;
	add.s32 	%r32, %r32, 32;
	add.s32 	%r31, %r31, %r10;
	add.s32 	%r30, %r30, 32;
	setp.lt.s32 	%p2, %r32, %r18;
	@%p2 bra 	$L__BB0_2;
$L__BB0_3:
	cvta.to.global.u64 	%rd10, %rd5;
	add.s32 	%r28, %r3, %r4;
	mad.lo.s32 	%r29, %r18, %r2, %r28;
	mul.wide.s32 	%rd11, %r29, 4;
	add.s64 	%rd12, %rd10, %rd11;
	st.global.f32 	[%rd12], %f104;
	ret;

}


// ===== COMPILED SASS (sm_100) =====

	.target	sm_100

	.elftype	@"ET_EXEC"


//--------------------- .note.nv.tkinfo           --------------------------
	.section	.note.nv.tkinfo,"",@"SHT_NOTE"
	.sectionflags	@"SHF_NOTE_NV_TKINFO"
	.tkinfo
        /*0018*/ 	.word	0x00000002
        /*0030*/ 	.string	""
        /*0030*/ 	.string	"ptxas"
        /*0030*/ 	.string	"Cuda compilation tools, release 13.0, V13.0.88"
        /*0030*/ 	.string	"Build cuda_13.0.r13.0/compiler.36424714_0"
        /*0030*/ 	.string	"-arch sm_100 -m 64 "



//--------------------- .note.nv.cuinfo           --------------------------
	.section	.note.nv.cuinfo,"",@"SHT_NOTE"
	.sectionflags	@"SHF_NOTE_NV_CUINFO"
        /*0018*/ 	.short	0x0002
        /*001a*/ 	.short	0x0064
        /*001c*/ 	.short	0x0082
	.zero		2


//--------------------- .nv.info                  --------------------------
	.section	.nv.info,"",@"SHT_CUDA_INFO"
	.align	4


	//----- nvinfo : EIATTR_REGCOUNT
	.align		4
        /*0000*/ 	.byte	0x04, 0x2f
        /*0002*/ 	.short	(.L_1 - .L_0)
	.align		4
.L_0:
        /*0004*/ 	.word	index@(_Z6matmulPfS_S_i)
        /*0008*/ 	.word	0x00000020


	//----- nvinfo : EIATTR_FRAME_SIZE
	.align		4
.L_1:
        /*000c*/ 	.byte	0x04, 0x11
        /*000e*/ 	.short	(.L_3 - .L_2)
	.align		4
.L_2:
        /*0010*/ 	.word	index@(_Z6matmulPfS_S_i)
        /*0014*/ 	.word	0x00000000


	//----- nvinfo : EIATTR_MIN_STACK_SIZE
	.align		4
.L_3:
        /*0018*/ 	.byte	0x04, 0x12
        /*001a*/ 	.short	(.L_5 - .L_4)
	.align		4
.L_4:
        /*001c*/ 	.word	index@(_Z6matmulPfS_S_i)
        /*0020*/ 	.word	0x00000000
.L_5:


//--------------------- .nv.compat                --------------------------
	.section	.nv.compat,"",@"SHT_CUDA_COMPAT_INFO"
	.align	4
        /*0000*/ 	.byte	0x02, 0x09, 0x00, 0x00, 0x02, 0x02, 0x01, 0x00, 0x02, 0x05, 0x05, 0x00, 0x03, 0x07, 0x01, 0x01
        /*0010*/ 	.byte	0x02, 0x03, 0x00, 0x00, 0x02, 0x06, 0x01, 0x00, 0x04, 0x0b, 0x08, 0x00, 0x09, 0x00, 0x00, 0x00
        /*0020*/ 	.byte	0x00, 0x00, 0x00, 0x00


//--------------------- .nv.info._Z6matmulPfS_S_i --------------------------
	.section	.nv.info._Z6matmulPfS_S_i,"",@"SHT_CUDA_INFO"
	.sectionflags	@""
	.align	4


	//----- nvinfo : EIATTR_CUDA_API_VERSION
	.align		4
        /*0000*/ 	.byte	0x04, 0x37
        /*0002*/ 	.short	(.L_7 - .L_6)
.L_6:
        /*0004*/ 	.word	0x00000082


	//----- nvinfo : EIATTR_KPARAM_INFO
	.align		4
.L_7:
        /*0008*/ 	.byte	0x04, 0x17
        /*000a*/ 	.short	(.L_9 - .L_8)
.L_8:
        /*000c*/ 	.word	0x00000000
        /*0010*/ 	.short	0x0003
        /*0012*/ 	.short	0x0018
        /*0014*/ 	.byte	0x00, 0xf0, 0x11, 0x00


	//----- nvinfo : EIATTR_KPARAM_INFO
	.align		4
.L_9:
        /*0018*/ 	.byte	0x04, 0x17
        /*001a*/ 	.short	(.L_11 - .L_10)
.L_10:
        /*001c*/ 	.word	0x00000000
        /*0020*/ 	.short	0x0002
        /*0022*/ 	.short	0x0010
        /*0024*/ 	.byte	0x00, 0xf5, 0x21, 0x00


	//----- nvinfo : EIATTR_KPARAM_INFO
	.align		4
.L_11:
        /*0028*/ 	.byte	0x04, 0x17
        /*002a*/ 	.short	(.L_13 - .L_12)
.L_12:
        /*002c*/ 	.word	0x00000000
        /*0030*/ 	.short	0x0001
        /*0032*/ 	.short	0x0008
        /*0034*/ 	.byte	0x00, 0xf5, 0x21, 0x00


	//----- nvinfo : EIATTR_KPARAM_INFO
	.align		4
.L_13:
        /*0038*/ 	.byte	0x04, 0x17
        /*003a*/ 	.short	(.L_15 - .L_14)
.L_14:
        /*003c*/ 	.word	0x00000000
        /*0040*/ 	.short	0x0000
        /*0042*/ 	.short	0x0000
        /*0044*/ 	.byte	0x00, 0xf5, 0x21, 0x00


	//----- nvinfo : EIATTR_SPARSE_MMA_MASK
	.align		4
.L_15:
        /*0048*/ 	.byte	0x03, 0x50
        /*004a*/ 	.short	0x0000


	//----- nvinfo : EIATTR_MAXREG_COUNT
	.align		4
        /*004c*/ 	.byte	0x03, 0x1b
        /*004e*/ 	.short	0x00ff


	//----- nvinfo : EIATTR_NUM_BARRIERS
	.align		4
        /*0050*/ 	.byte	0x02, 0x4c
        /*0052*/ 	.byte	0x01
	.zero		1


	//----- nvinfo : EIATTR_MERCURY_ISA_VERSION
	.align		4
        /*0054*/ 	.byte	0x03, 0x5f
        /*0056*/ 	.short	0x0101


	//----- nvinfo : EIATTR_VRC_CTA_INIT_COUNT
	.align		4
        /*0058*/ 	.byte	0x02, 0x4a
	.zero		1
	.zero		1


	//----- nvinfo : EIATTR_EXIT_INSTR_OFFSETS
	.align		4
        /*005c*/ 	.byte	0x04, 0x1c
        /*005e*/ 	.short	(.L_17 - .L_16)


	//   ....[0]....
.L_16:
        /*0060*/ 	.word	0x00000750


	//----- nvinfo : EIATTR_CBANK_PARAM_SIZE
	.align		4
.L_17:
        /*0064*/ 	.byte	0x03, 0x19
        /*0066*/ 	.short	0x001c


	//----- nvinfo : EIATTR_PARAM_CBANK
	.align		4
        /*0068*/ 	.byte	0x04, 0x0a
        /*006a*/ 	.short	(.L_19 - .L_18)
	.align		4
.L_18:
        /*006c*/ 	.word	index@(.nv.constant0._Z6matmulPfS_S_i)
        /*0070*/ 	.short	0x0380
        /*0072*/ 	.short	0x001c


	//----- nvinfo : EIATTR_SW_WAR
	.align		4
.L_19:
        /*0074*/ 	.byte	0x04, 0x36
        /*0076*/ 	.short	(.L_21 - .L_20)
.L_20:
        /*0078*/ 	.word	0x00000008
.L_21:


//--------------------- .nv.callgraph             --------------------------
	.section	.nv.callgraph,"",@"SHT_CUDA_CALLGRAPH"
	.align	4
	.sectionentsize	8
	.align		4
        /*0000*/ 	.word	0x00000000
	.align		4
        /*0004*/ 	.word	0xffffffff
	.align		4
        /*0008*/ 	.word	0x00000000
	.align		4
        /*000c*/ 	.word	0xfffffffe
	.align		4
        /*0010*/ 	.word	0x00000000
	.align		4
        /*0014*/ 	.word	0xfffffffd
	.align		4
        /*0018*/ 	.word	0x00000000
	.align		4
        /*001c*/ 	.word	0xfffffffc


//--------------------- .text._Z6matmulPfS_S_i    --------------------------
	.section	.text._Z6matmulPfS_S_i,"ax",@progbits
	.align	128
        .global         _Z6matmulPfS_S_i
        .type           _Z6matmulPfS_S_i,@function
        .size           _Z6matmulPfS_S_i,(.L_x_3 - _Z6matmulPfS_S_i)
        .other          _Z6matmulPfS_S_i,@"STO_CUDA_ENTRY STV_DEFAULT"
_Z6matmulPfS_S_i:
.text._Z6matmulPfS_S_i:
[----:B------:R-:W-:Y:S01]  /*0000*/  LDC R1, c[0x0][0x37c] ;  /* 0x0000df00ff017b82 */ /* 0x000fe20000000800 */
[----:B------:R-:W0:Y:S07]  /*0010*/  S2R R3, SR_CTAID.Y ;  /* 0x0000000000037919 */ /* 0x000e2e0000002600 */
[----:B------:R-:W1:Y:S01]  /*0020*/  LDC R0, c[0x0][0x398] ;  /* 0x0000e600ff007b82 */ /* 0x000e620000000800 */
[----:B------:R-:W2:Y:S01]  /*0030*/  LDCU.64 UR8, c[0x0][0x358] ;  /* 0x00006b00ff0877ac */ /* 0x000ea20008000a00 */
[----:B------:R-:W-:Y:S01]  /*0040*/  HFMA2 R11, -RZ, RZ, 0, 0 ;  /* 0x00000000ff0b7431 */ /* 0x000fe200000001ff */
[----:B------:R-:W0:Y:S01]  /*0050*/  S2R R9, SR_TID.Y ;  /* 0x0000000000097919 */ /* 0x000e220000002200 */
[----:B------:R-:W3:Y:S04]  /*0060*/  S2R R4, SR_CTAID.X ;  /* 0x0000000000047919 */ /* 0x000ee80000002500 */
[----:B------:R-:W4:Y:S01]  /*0070*/  LDC.64 R20, c[0x0][0x390] ;  /* 0x0000e400ff147b82 */ /* 0x000f220000000a00 */
[----:B------:R-:W3:Y:S01]  /*0080*/  S2R R6, SR_TID.X ;  /* 0x0000000000067919 */ /* 0x000ee20000002100 */
[----:B-1----:R-:W-:-:S02]  /*0090*/  ISETP.GE.AND P0, PT, R0, 0x1, PT ;  /* 0x000000010000780c */ /* 0x002fc40003f06270 */
[----:B0-----:R-:W-:Y:S02]  /*00a0*/  LEA R3, R3, R9, 0x5 ;  /* 0x0000000903037211 */ /* 0x001fe400078e28ff */
[----:B---3--:R-:W-:-:S05]  /*00b0*/  LEA R2, R4, R6, 0x5 ;  /* 0x0000000604027211 */ /* 0x008fca00078e28ff */
[----:B------:R-:W-:-:S04]  /*00c0*/  IMAD R5, R3, R0, R2 ;  /* 0x0000000003057224 */ /* 0x000fc800078e0202 */
[----:B----4-:R-:W-:Y:S01]  /*00d0*/  IMAD.WIDE R20, R5, 0x4, R20 ;  /* 0x0000000405147825 */ /* 0x010fe200078e0214 */
[----:B--2---:R-:W-:Y:S06]  /*00e0*/  @!P0 BRA `(.L_x_0) ;  /* 0x0000000400948947 */ /* 0x004fec0003800000 */
[----:B------:R-:W0:Y:S01]  /*00f0*/  S2UR UR6, SR_CgaCtaId ;  /* 0x00000000000679c3 */ /* 0x000e220000008800 */
[----:B------:R-:W-:Y:S01]  /*0100*/  UMOV UR4, 0x400 ;  /* 0x0000040000047882 */ /* 0x000fe20000000000 */
[-CC-:B------:R-:W-:Y:S01]  /*0110*/  IMAD R5, R9, R0.reuse, R6.reuse ;  /* 0x0000000009057224 */ /* 0x180fe200078e0206 */
[----:B------:R-:W-:Y:S01]  /*0120*/  UIADD3 UR5, UPT, UPT, UR4, 0x1000, URZ ;  /* 0x0000100004057890 */ /* 0x000fe2000fffe0ff */
[----:B------:R-:W-:Y:S01]  /*0130*/  IMAD R2, R3, R0, R6 ;  /* 0x0000000003027224 */ /* 0x000fe200078e0206 */
[----:B------:R-:W-:Y:S02]  /*0140*/  MOV R11, RZ ;  /* 0x000000ff000b7202 */ /* 0x000fe40000000f00 */
[----:B------:R-:W-:Y:S01]  /*0150*/  LEA R5, R4, R5, 0x5 ;  /* 0x0000000504057211 */ /* 0x000fe200078e28ff */
[----:B------:R-:W1:Y:S08]  /*0160*/  LDC.64 R18, c[0x0][0x380] ;  /* 0x0000e000ff127b82 */ /* 0x000e700000000a00 */
[----:B------:R-:W2:Y:S01]  /*0170*/  LDC.64 R16, c[0x0][0x388] ;  /* 0x0000e200ff107b82 */ /* 0x000ea20000000a00 */
[----:B0-----:R-:W-:-:S02]  /*0180*/  ULEA UR4, UR6, UR4, 0x18 ;  /* 0x0000000406047291 */ /* 0x001fc4000f8ec0ff */
[----:B------:R-:W-:-:S04]  /*0190*/  ULEA UR5, UR6, UR5, 0x18 ;  /* 0x0000000506057291 */ /* 0x000fc8000f8ec0ff */
[C---:B------:R-:W-:Y:S01]  /*01a0*/  LEA R7, R9.reuse, UR4, 0x7 ;  /* 0x0000000409077c11 */ /* 0x040fe2000f8e38ff */
[----:B------:R-:W-:Y:S01]  /*01b0*/  UMOV UR4, URZ ;  /* 0x000000ff00047c82 */ /* 0x000fe20008000000 */
[C---:B------:R-:W-:Y:S02]  /*01c0*/  LEA R4, R6.reuse, UR5, 0x2 ;  /* 0x0000000506047c11 */ /* 0x040fe4000f8e10ff */
[----:B------:R-:W-:Y:S02]  /*01d0*/  LEA R6, R6, R7, 0x2 ;  /* 0x0000000706067211 */ /* 0x000fe400078e10ff */
[----:B------:R-:W-:-:S07]  /*01e0*/  LEA R3, R9, R4, 0x7 ;  /* 0x0000000409037211 */ /* 0x000fce00078e38ff */
.L_x_1:
[----:B-1----:R-:W-:-:S04]  /*01f0*/  IMAD.WIDE.U32 R8, R2, 0x4, R18 ;  /* 0x0000000402087825 */ /* 0x002fc800078e0012 */
[----:B--2---:R-:W-:Y:S01]  /*0200*/  IMAD.WIDE.U32 R26, R5, 0x4, R16 ;  /* 0x00000004051a7825 */ /* 0x004fe200078e0010 */
[----:B------:R-:W2:Y:S05]  /*0210*/  LDG.E R29, desc[UR8][R8.64] ;  /* 0x00000008081d7981 */ /* 0x000eaa000c1e1900 */
[----:B------:R-:W3:Y:S01]  /*0220*/  LDG.E R26, desc[UR8][R26.64] ;  /* 0x000000081a1a7981 */ /* 0x000ee2000c1e1900 */
[----:B------:R-:W-:Y:S01]  /*0230*/  UIADD3 UR4, UPT, UPT, UR4, 0x20, URZ ;  /* 0x0000002004047890 */ /* 0x000fe2000fffe0ff */
[----:B------:R-:W-:Y:S02]  /*0240*/  IADD3 R2, PT, PT, R2, 0x20, RZ ;  /* 0x0000002002027810 */ /* 0x000fe40007ffe0ff */
[----:B------:R-:W-:-:S03]  /*0250*/  LEA R5, R0, R5, 0x5 ;  /* 0x0000000500057211 */ /* 0x000fc600078e28ff */
[----:B------:R-:W-:Y:S01]  /*0260*/  ISETP.LE.AND P0, PT, R0, UR4, PT ;  /* 0x0000000400007c0c */ /* 0x000fe2000bf03270 */
[----:B--2---:R-:W-:Y:S04]  /*0270*/  STS [R6], R29 ;  /* 0x0000001d06007388 */ /* 0x004fe80000000800 */
[----:B---3--:R-:W-:Y:S01]  /*0280*/  STS [R3], R26 ;  /* 0x0000001a03007388 */ /* 0x008fe20000000800 */
[----:B------:R-:W-:Y:S06]  /*0290*/  BAR.SYNC.DEFER_BLOCKING 0x0 ;  /* 0x0000000000007b1d */ /* 0x000fec0000010000 */
[----:B------:R-:W-:Y:S04]  /*02a0*/  LDS R10, [R4] ;  /* 0x00000000040a7984 */ /* 0x000fe80000000800 */
[----:B------:R-:W0:Y:S04]  /*02b0*/  LDS.128 R12, [R7] ;  /* 0x00000000070c7984 */ /* 0x000e280000000c00 */
[----:B------:R-:W1:Y:S04]  /*02c0*/  LDS R22, [R4+0x80] ;  /* 0x0000800004167984 */ /* 0x000e680000000800 */
[----:B------:R-:W2:Y:S04]  /*02d0*/  LDS R23, [R4+0x100] ;  /* 0x0001000004177984 */ /* 0x000ea80000000800 */
[----:B------:R-:W3:Y:S04]  /*02e0*/  LDS R24, [R4+0x180] ;  /* 0x0001800004187984 */ /* 0x000ee80000000800 */
[----:B------:R-:W-:Y:S04]  /*02f0*/  LDS R25, [R4+0x200] ;  /* 0x0002000004197984 */ /* 0x000fe80000000800 */
[----:B------:R-:W-:Y:S01]  /*0300*/  LDS R26, [R4+0xb80] ;  /* 0x000b8000041a7984 */ /* 0x000fe20000000800 */
[----:B0-----:R-:W-:-:S03]  /*0310*/  FFMA R12, R12, R10, R11 ;  /* 0x0000000a0c0c7223 */ /* 0x001fc6000000000b */
[----:B------:R-:W0:Y:S01]  /*0320*/  LDS.128 R8, [R7+0x10] ;  /* 0x0000100007087984 */ /* 0x000e220000000c00 */
[----:B-1----:R-:W-:-:S03]  /*0330*/  FFMA R12, R22, R13, R12 ;  /* 0x0000000d160c7223 */ /* 0x002fc6000000000c */
[----:B------:R-:W1:Y:S01]  /*0340*/  LDS R22, [R4+0x280] ;  /* 0x0002800004167984 */ /* 0x000e620000000800 */
[----:B--2---:R-:W-:-:S03]  /*0350*/  FFMA R13, R23, R14, R12 ;  /* 0x0000000e170d7223 */ /* 0x004fc6000000000c */
[----:B------:R-:W2:Y:S01]  /*0360*/  LDS R23, [R4+0x300] ;  /* 0x0003000004177984 */ /* 0x000ea20000000800 */
[----:B---3--:R-:W-:-:S03]  /*0370*/  FFMA R13, R24, R15, R13 ;  /* 0x0000000f180d7223 */ /* 0x008fc6000000000d */
[----:B------:R-:W3:Y:S01]  /*0380*/  LDS R24, [R4+0x380] ;  /* 0x0003800004187984 */ /* 0x000ee20000000800 */
[----:B0-----:R-:W-:-:S03]  /*0390*/  FFMA R27, R8, R25, R13 ;  /* 0x00000019081b7223 */ /* 0x001fc6000000000d */
[----:B------:R-:W-:Y:S01]  /*03a0*/  LDS R25, [R4+0x400] ;  /* 0x0004000004197984 */ /* 0x000fe20000000800 */
[----:B-1----:R-:W-:-:S03]  /*03b0*/  FFMA R8, R22, R9, R27 ;  /* 0x0000000916087223 */ /* 0x002fc6000000001b */
[----:B------:R-:W0:Y:S01]  /*03c0*/  LDS.128 R12, [R7+0x20] ;  /* 0x00002000070c7984 */ /* 0x000e220000000c00 */
[----:B--2---:R-:W-:-:S03]  /*03d0*/  FFMA R9, R23, R10, R8 ;  /* 0x0000000a17097223 */ /* 0x004fc60000000008 */
[----:B------:R-:W1:Y:S01]  /*03e0*/  LDS R22, [R4+0x480] ;  /* 0x0004800004167984 */ /* 0x000e620000000800 */
[----:B---3--:R-:W-:-:S03]  /*03f0*/  FFMA R9, R24, R11, R9 ;  /* 0x0000000b18097223 */ /* 0x008fc60000000009 */
[----:B------:R-:W2:Y:S04]  /*0400*/  LDS R23, [R4+0x500] ;  /* 0x0005000004177984 */ /* 0x000ea80000000800 */
        /* <DEDUP_REMOVED lines=27> */
[----:B------:R-:W-:Y:S01]  /*05c0*/  LDS R24, [R4+0xc80] ;  /* 0x000c800004187984 */ /* 0x000fe20000000800 */
[----:B0-----:R-:W-:-:S03]  /*05d0*/  FFMA R27, R8, R25, R13 ;  /* 0x00000019081b7223 */ /* 0x001fc6000000000d */
[----:B------:R-:W-:Y:S01]  /*05e0*/  LDS R25, [R4+0xc00] ;  /* 0x000c000004197984 */ /* 0x000fe20000000800 */
[----:B-1----:R-:W-:-:S03]  /*05f0*/  FFMA R22, R22, R9, R27 ;  /* 0x0000000916167223 */ /* 0x002fc6000000001b */
[----:B------:R-:W0:Y:S01]  /*0600*/  LDS.128 R12, [R7+0x60] ;  /* 0x00006000070c7984 */ /* 0x000e220000000c00 */
[----:B--2---:R-:W-:-:S03]  /*0610*/  FFMA R9, R23, R10, R22 ;  /* 0x0000000a17097223 */ /* 0x004fc60000000016 */
[----:B------:R-:W1:Y:S01]  /*0620*/  LDS R23, [R4+0xd00] ;  /* 0x000d000004177984 */ /* 0x000e620000000800 */
[----:B------:R-:W-:-:S03]  /*0630*/  FFMA R9, R26, R11, R9 ;  /* 0x0000000b1a097223 */ /* 0x000fc60000000009 */
[----:B------:R-:W2:Y:S01]  /*0640*/  LDS R22, [R4+0xd80] ;  /* 0x000d800004167984 */ /* 0x000ea20000000800 */
[----:B0-----:R-:W-:-:S03]  /*0650*/  FFMA R27, R12, R25, R9 ;  /* 0x000000190c1b7223 */ /* 0x001fc60000000009 */
[----:B------:R-:W-:Y:S01]  /*0660*/  LDS R25, [R4+0xe00] ;  /* 0x000e000004197984 */ /* 0x000fe20000000800 */
[----:B------:R-:W-:-:S03]  /*0670*/  FFMA R24, R24, R13, R27 ;  /* 0x0000000d18187223 */ /* 0x000fc6000000001b */
[----:B------:R-:W0:Y:S01]  /*0680*/  LDS.128 R8, [R7+0x70] ;  /* 0x0000700007087984 */ /* 0x000e220000000c00 */
[----:B-1----:R-:W-:-:S03]  /*0690*/  FFMA R23, R23, R14, R24 ;  /* 0x0000000e17177223 */ /* 0x002fc60000000018 */
[----:B------:R-:W1:Y:S01]  /*06a0*/  LDS R27, [R4+0xe80] ;  /* 0x000e8000041b7984 */ /* 0x000e620000000800 */
[----:B--2---:R-:W-:-:S03]  /*06b0*/  FFMA R15, R22, R15, R23 ;  /* 0x0000000f160f7223 */ /* 0x004fc60000000017 */
[----:B------:R-:W2:Y:S04]  /*06c0*/  LDS R13, [R4+0xf00] ;  /* 0x000f0000040d7984 */ /* 0x000ea80000000800 */
[----:B------:R-:W3:Y:S01]  /*06d0*/  LDS R12, [R4+0xf80] ;  /* 0x000f8000040c7984 */ /* 0x000ee20000000800 */
[----:B0-----:R-:W-:-:S04]  /*06e0*/  FFMA R8, R8, R25, R15 ;  /* 0x0000001908087223 */ /* 0x001fc8000000000f */
[----:B-1----:R-:W-:-:S04]  /*06f0*/  FFMA R8, R27, R9, R8 ;  /* 0x000000091b087223 */ /* 0x002fc80000000008 */
[----:B--2---:R-:W-:-:S04]  /*0700*/  FFMA R13, R13, R10, R8 ;  /* 0x0000000a0d0d7223 */ /* 0x004fc80000000008 */
[----:B---3--:R-:W-:Y:S01]  /*0710*/  FFMA R11, R12, R11, R13 ;  /* 0x0000000b0c0b7223 */ /* 0x008fe2000000000d */
[----:B------:R-:W-:Y:S06]  /*0720*/  BAR.SYNC.DEFER_BLOCKING 0x0 ;  /* 0x0000000000007b1d */ /* 0x000fec0000010000 */
[----:B------:R-:W-:Y:S05]  /*0730*/  @!P0 BRA `(.L_x_1) ;  /* 0xfffffff800ac8947 */ /* 0x000fea000383ffff */
.L_x_0:
[----:B------:R-:W-:Y:S01]  /*0740*/  STG.E desc[UR8][R20.64], R11 ;  /* 0x0000000b14007986 */ /* 0x000fe2000c101908 */
[----:B------:R-:W-:Y:S05]  /*0750*/  EXIT ;  /* 0x000000000000794d */ /* 0x000fea0003800000 */
.L_x_2:
[----:B------:R-:W-:-:S00]  /*0760*/  BRA `(.L_x_2) ;  /* 0xfffffffc00fc7947 */ /* 0x000fc0000383ffff */
[----:B------:R-:W-:-:S00]  /*0770*/  NOP ;  /* 0x0000000000007918 */ /* 0x000fc00000000000 */
        /* <DEDUP_REMOVED lines=8> */
.L_x_3:


//--------------------- .nv.shared._Z6matmulPfS_S_i --------------------------
	.section	.nv.shared._Z6matmulPfS_S_i,"aw",@nobits
	.sectionflags	@""
	.align	4
.nv.shared._Z6matmulPfS_S_i:
	.zero		9216


//--------------------- .nv.shared.reserved.0     --------------------------
	.section	.nv.shared.reserved.0,"aw",@nobits
	.weak		__nv_reservedSMEM_offset_0_alias
	.size		__nv_reservedSMEM_offset_0_alias, 0, 64
	.other		__nv_reservedSMEM_offset_0_alias,@"STO_CUDA_RESERVED_SHARED STV_DEFAULT"
__nv_reservedSMEM_offset_0_alias:
	.zero		0
	.zero		64


//--------------------- .nv.constant0._Z6matmulPfS_S_i --------------------------
	.section	.nv.constant0._Z6matmulPfS_S_i,"a",@progbits
	.sectionflags	@""
	.align	4
.nv.constant0._Z6matmulPfS_S_i:
	.zero		924


//--------------------- SYMBOLS --------------------------

	.type		.nv.reservedSmem.offset0,@object
	.size		.nv.reservedSmem.offset0,0x4
	.type		.nv.reservedSmem.cap,@object
	.size		.nv.reservedSmem.cap,0x4
